	.headerflags	@"EF_CUDA_TEXMODE_UNIFIED EF_CUDA_64BIT_ADDRESS EF_CUDA_ACCELERATORS EF_CUDA_SM90 EF_CUDA_VIRTUAL_SM(EF_CUDA_SM90)"
	.elftype	@"ET_EXEC"


//--------------------- .nv.info                  --------------------------
	.section	.nv.info,"",@"SHT_CUDA_INFO"
	.align	4


	//----- nvinfo : EIATTR_REGCOUNT
	.align		4
        /*0000*/ 	.byte	0x04, 0x2f
        /*0002*/ 	.short	(.L_3 - .L_2)
	.align		4
.L_2:
        /*0004*/ 	.word	index@(triton_per_fused_linalg_vector_norm_32)
        /*0008*/ 	.word	0x00000014


	//----- nvinfo : EIATTR_MIN_STACK_SIZE
	.align		4
.L_3:
        /*000c*/ 	.byte	0x04, 0x12
        /*000e*/ 	.short	(.L_5 - .L_4)
	.align		4
.L_4:
        /*0010*/ 	.word	index@(triton_per_fused_linalg_vector_norm_32)
        /*0014*/ 	.word	0x00000000


	//----- nvinfo : EIATTR_FRAME_SIZE
	.align		4
.L_5:
        /*0018*/ 	.byte	0x04, 0x11
        /*001a*/ 	.short	(.L_7 - .L_6)
	.align		4
.L_6:
        /*001c*/ 	.word	index@(triton_per_fused_linalg_vector_norm_32)
        /*0020*/ 	.word	0x00000000


	//----- nvinfo : EIATTR_MIN_STACK_SIZE
	.align		4
.L_7:
        /*0024*/ 	.byte	0x04, 0x12
        /*0026*/ 	.short	(.L_9 - .L_8)
	.align		4
.L_8:
        /*0028*/ 	.word	index@(triton_per_fused_linalg_vector_norm_32)
        /*002c*/ 	.word	0x00000000
.L_9:


//--------------------- .nv.info.triton_per_fused_linalg_vector_norm_32 --------------------------
	.section	.nv.info.triton_per_fused_linalg_vector_norm_32,"",@"SHT_CUDA_INFO"
	.sectionflags	@""
	.align	4


	//----- nvinfo : EIATTR_CUDA_API_VERSION
	.align		4
        /*0000*/ 	.byte	0x04, 0x37
        /*0002*/ 	.short	(.L_11 - .L_10)
.L_10:
        /*0004*/ 	.word	0x0000007c


	//----- nvinfo : EIATTR_KPARAM_INFO
	.align		4
.L_11:
        /*0008*/ 	.byte	0x04, 0x17
        /*000a*/ 	.short	(.L_13 - .L_12)
.L_12:
        /*000c*/ 	.word	0x00000000
        /*0010*/ 	.short	0x0003
        /*0012*/ 	.short	0x0014
        /*0014*/ 	.byte	0x00, 0xf0, 0x11, 0x00


	//----- nvinfo : EIATTR_KPARAM_INFO
	.align		4
.L_13:
        /*0018*/ 	.byte	0x04, 0x17
        /*001a*/ 	.short	(.L_15 - .L_14)
.L_14:
        /*001c*/ 	.word	0x00000000
        /*0020*/ 	.short	0x0002
        /*0022*/ 	.short	0x0010
        /*0024*/ 	.byte	0x00, 0xf0, 0x11, 0x00


	//----- nvinfo : EIATTR_KPARAM_INFO
	.align		4
.L_15:
        /*0028*/ 	.byte	0x04, 0x17
        /*002a*/ 	.short	(.L_17 - .L_16)
.L_16:
        /*002c*/ 	.word	0x00000000
        /*0030*/ 	.short	0x0001
        /*0032*/ 	.short	0x0008
        /*0034*/ 	.byte	0x00, 0xf4, 0x21, 0x00


	//----- nvinfo : EIATTR_KPARAM_INFO
	.align		4
.L_17:
        /*0038*/ 	.byte	0x04, 0x17
        /*003a*/ 	.short	(.L_19 - .L_18)
.L_18:
        /*003c*/ 	.word	0x00000000
        /*0040*/ 	.short	0x0000
        /*0042*/ 	.short	0x0000
        /*0044*/ 	.byte	0x00, 0xf4, 0x21, 0x00


	//----- nvinfo : EIATTR_SPARSE_MMA_MASK
	.align		4
.L_19:
        /*0048*/ 	.byte	0x03, 0x50
        /*004a*/ 	.short	0x0000


	//----- nvinfo : EIATTR_MAXREG_COUNT
	.align		4
        /*004c*/ 	.byte	0x03, 0x1b
        /*004e*/ 	.short	0x00ff


	//----- nvinfo : EIATTR_COOP_GROUP_MASK_REGIDS
	.align		4
        /*0050*/ 	.byte	0x04, 0x29
        /*0052*/ 	.short	(.L_21 - .L_20)


	//   ....[0]....
.L_20:
        /*0054*/ 	.word	0xffffffff


	//   ....[1]....
        /*0058*/ 	.word	0xffffffff


	//   ....[2]....
        /*005c*/ 	.word	0xffffffff


	//   ....[3]....
        /*0060*/ 	.word	0xffffffff


	//   ....[4]....
        /*0064*/ 	.word	0xffffffff


	//   ....[5]....
        /*0068*/ 	.word	0xffffffff


	//   ....[6]....
        /*006c*/ 	.word	0xffffffff


	//   ....[7]....
        /*0070*/ 	.word	0xffffffff


	//   ....[8]....
        /*0074*/ 	.word	0xffffffff


	//   ....[9]....
        /*0078*/ 	.word	0xffffffff


	//   ....[10]....
        /*007c*/ 	.word	0xffffffff


	//----- nvinfo : EIATTR_COOP_GROUP_INSTR_OFFSETS
	.align		4
.L_21:
        /*0080*/ 	.byte	0x04, 0x28
        /*0082*/ 	.short	(.L_23 - .L_22)


	//   ....[0]....
.L_22:
        /*0084*/ 	.word	0x00000240


	//   ....[1]....
        /*0088*/ 	.word	0x00000250


	//   ....[2]....
        /*008c*/ 	.word	0x00000260


	//   ....[3]....
        /*0090*/ 	.word	0x00000270


	//   ....[4]....
        /*0094*/ 	.word	0x000002c0


	//   ....[5]....
        /*0098*/ 	.word	0x000002d0


	//   ....[6]....
        /*009c*/ 	.word	0x000002e0


	//   ....[7]....
        /*00a0*/ 	.word	0x000002f0


	//   ....[8]....
        /*00a4*/ 	.word	0x00000400


	//   ....[9]....
        /*00a8*/ 	.word	0x00000420


	//   ....[10]....
        /*00ac*/ 	.word	0x00000450


	//----- nvinfo : EIATTR_EXIT_INSTR_OFFSETS
	.align		4
.L_23:
        /*00b0*/ 	.byte	0x04, 0x1c
        /*00b2*/ 	.short	(.L_25 - .L_24)


	//   ....[0]....
.L_24:
        /*00b4*/ 	.word	0x00000590


	//   ....[1]....
        /*00b8*/ 	.word	0x000005e0


	//----- nvinfo : EIATTR_REQNTID
	.align		4
.L_25:
        /*00bc*/ 	.byte	0x04, 0x10
        /*00be*/ 	.short	(.L_27 - .L_26)
.L_26:
        /*00c0*/ 	.word	0x00000100
        /*00c4*/ 	.word	0x00000001
        /*00c8*/ 	.word	0x00000001


	//----- nvinfo : EIATTR_CBANK_PARAM_SIZE
	.align		4
.L_27:
        /*00cc*/ 	.byte	0x03, 0x19
        /*00ce*/ 	.short	0x0018


	//----- nvinfo : EIATTR_PARAM_CBANK
	.align		4
        /*00d0*/ 	.byte	0x04, 0x0a
        /*00d2*/ 	.short	(.L_29 - .L_28)
	.align		4
.L_28:
        /*00d4*/ 	.word	index@(.nv.constant0.triton_per_fused_linalg_vector_norm_32)
        /*00d8*/ 	.short	0x0210
        /*00da*/ 	.short	0x0018


	//----- nvinfo : EIATTR_SW_WAR
	.align		4
.L_29:
        /*00dc*/ 	.byte	0x04, 0x36
        /*00de*/ 	.short	(.L_31 - .L_30)
.L_30:
        /*00e0*/ 	.word	0x00000008
.L_31:


//--------------------- .nv.callgraph             --------------------------
	.section	.nv.callgraph,"",@"SHT_CUDA_CALLGRAPH"
	.align	4
	.sectionentsize	8
	.align		4
        /*0000*/ 	.word	0x00000000
	.align		4
        /*0004*/ 	.word	0xffffffff
	.align		4
        /*0008*/ 	.word	0x00000000
	.align		4
        /*000c*/ 	.word	0xfffffffe
	.align		4
        /*0010*/ 	.word	0x00000000
	.align		4
        /*0014*/ 	.word	0xfffffffd
	.align		4
        /*0018*/ 	.word	0x00000000
	.align		4
        /*001c*/ 	.word	0xfffffffc


//--------------------- .nv.constant4             --------------------------
	.section	.nv.constant4,"a",@progbits
	.align	8
	.align		8
.nv.constant4:
        /*0000*/ 	.dword	_$_str
	.align		8
        /*0008*/ 	.dword	_$_str_$_2


//--------------------- .text.triton_per_fused_linalg_vector_norm_32 --------------------------
	.section	.text.triton_per_fused_linalg_vector_norm_32,"ax",@progbits
	.sectionflags	@"SHF_BARRIERS=1"
	.align	128
        .global         triton_per_fused_linalg_vector_norm_32
        .type           triton_per_fused_linalg_vector_norm_32,@function
        .size           triton_per_fused_linalg_vector_norm_32,(.L_x_1 - triton_per_fused_linalg_vector_norm_32)
        .other          triton_per_fused_linalg_vector_norm_32,@"STO_CUDA_ENTRY STV_DEFAULT"
triton_per_fused_linalg_vector_norm_32:
.text.triton_per_fused_linalg_vector_norm_32:
[----:B------:R-:W0:Y:S02]  /*0000*/  LDC R1, c[0x0][0x28] ;  /* 0x00000a00ff017b82 */ /* 0x000e240000000800 */
[----:B------:R-:W1:Y:S01]  /*0010*/  S2R R4, SR_CTAID.X ;  /* 0x0000000000047919 */ /* 0x000e620000002500 */
[----:B------:R-:W-:Y:S01]  /*0020*/  ULDC.64 UR6, c[0x0][0x208] ;  /* 0x0000820000067ab9 */ /* 0x000fe20000000a00 */
[----:B------:R-:W2:Y:S01]  /*0030*/  S2R R0, SR_TID.X ;  /* 0x0000000000007919 */ /* 0x000ea20000002100 */
[----:B-1----:R-:W-:Y:S02]  /*0040*/  SHF.L.U32 R3, R4, 0x5, RZ ;  /* 0x0000000504037819 */ /* 0x002fe400000006ff */
[----:B------:R-:W-:Y:S02]  /*0050*/  SHF.R.S32.HI R5, RZ, 0x1a, R4 ;  /* 0x0000001aff057819 */ /* 0x000fe40000011404 */
[----:B--2---:R-:W-:Y:S02]  /*0060*/  SHF.L.U32 R8, R0, 0x2, RZ ;  /* 0x0000000200087819 */ /* 0x004fe400000006ff */
[----:B------:R-:W-:Y:S02]  /*0070*/  SGXT R5, R5, 0x1 ;  /* 0x000000010505781a */ /* 0x000fe40000000200 */
[----:B------:R-:W-:-:S02]  /*0080*/  LOP3.LUT R6, R3, 0x1c, R8, 0xf8, !PT ;  /* 0x0000001c03067812 */ /* 0x000fc400078ef808 */
[----:B------:R-:W-:Y:S02]  /*0090*/  SHF.L.U32 R9, R0, 0x9, RZ ;  /* 0x0000000900097819 */ /* 0x000fe400000006ff */
[----:B------:R-:W-:Y:S02]  /*00a0*/  LEA.HI R7, R5, R6, RZ, 0xc ;  /* 0x0000000605077211 */ /* 0x000fe400078f60ff */
[----:B------:R-:W1:Y:S01]  /*00b0*/  LDC.64 R4, c[0x0][0x218] ;  /* 0x00008600ff047b82 */ /* 0x000e620000000a00 */
[----:B------:R-:W-:Y:S02]  /*00c0*/  LOP3.LUT R9, R9, 0x1f000, RZ, 0xc0, !PT ;  /* 0x0001f00009097812 */ /* 0x000fe400078ec0ff */
[C---:B------:R-:W-:Y:S01]  /*00d0*/  IMAD.SHL.U32 R10, R7.reuse, 0x40, RZ ;  /* 0x00000040070a7824 */ /* 0x040fe200078e00ff */
[----:B------:R-:W-:-:S04]  /*00e0*/  LOP3.LUT R7, R7, 0xfffff000, RZ, 0xc0, !PT ;  /* 0xfffff00007077812 */ /* 0x000fc800078ec0ff */
[----:B------:R-:W-:-:S04]  /*00f0*/  LOP3.LUT R10, R10, 0xfffc0000, RZ, 0xc0, !PT ;  /* 0xfffc00000a0a7812 */ /* 0x000fc800078ec0ff */
[----:B------:R-:W-:-:S05]  /*0100*/  IADD3 R10, R10, R6, -R7 ;  /* 0x000000060a0a7210 */ /* 0x000fca0007ffe807 */
[----:B------:R-:W-:-:S05]  /*0110*/  IMAD.IADD R9, R9, 0x1, R10 ;  /* 0x0000000109097824 */ /* 0x000fca00078e020a */
[----:B------:R-:W-:Y:S01]  /*0120*/  IADD3 R7, R9, 0x20000, RZ ;  /* 0x0002000009077810 */ /* 0x000fe20007ffe0ff */
[----:B-1----:R-:W-:-:S04]  /*0130*/  IMAD.WIDE R12, R9, 0x4, R4 ;  /* 0x00000004090c7825 */ /* 0x002fc800078e0204 */
[----:B------:R-:W-:Y:S02]  /*0140*/  IMAD.WIDE R6, R7, 0x4, R4 ;  /* 0x0000000407067825 */ /* 0x000fe400078e0204 */
[----:B------:R-:W2:Y:S04]  /*0150*/  LDG.E.128 R12, desc[UR6][R12.64] ;  /* 0x000000060c0c7981 */ /* 0x000ea8000c1e1d00 */
[----:B------:R-:W3:Y:S01]  /*0160*/  LDG.E.128 R4, desc[UR6][R6.64] ;  /* 0x0000000606047981 */ /* 0x000ee2000c1e1d00 */
[----:B------:R-:W1:Y:S01]  /*0170*/  S2UR UR5, SR_CgaCtaId ;  /* 0x00000000000579c3 */ /* 0x000e620000008800 */
[C---:B------:R-:W-:Y:S01]  /*0180*/  LOP3.LUT P0, RZ, R0.reuse, 0x18, RZ, 0xc0, !PT ;  /* 0x0000001800ff7812 */ /* 0x040fe2000780c0ff */
[----:B------:R-:W-:Y:S01]  /*0190*/  UMOV UR4, 0x400 ;  /* 0x0000040000047882 */ /* 0x000fe20000000000 */
[----:B------:R-:W-:Y:S01]  /*01a0*/  ISETP.GE.AND P1, PT, R0, 0x100, PT ;  /* 0x000001000000780c */ /* 0x000fe20003f26270 */
[----:B-1----:R-:W-:Y:S01]  /*01b0*/  UPRMT UR4, UR5, 0x654, UR4 ;  /* 0x0000065405047896 */ /* 0x002fe20008000004 */
[----:B---3--:R-:W-:Y:S01]  /*01c0*/  FMUL R9, R4, R4 ;  /* 0x0000000404097220 */ /* 0x008fe20000400000 */
[----:B------:R-:W-:Y:S01]  /*01d0*/  FMUL R4, R5, R5 ;  /* 0x0000000505047220 */ /* 0x000fe20000400000 */
[----:B------:R-:W-:Y:S01]  /*01e0*/  FMUL R5, R6, R6 ;  /* 0x0000000606057220 */ /* 0x000fe20000400000 */
[----:B------:R-:W-:Y:S01]  /*01f0*/  FMUL R10, R7, R7 ;  /* 0x00000007070a7220 */ /* 0x000fe20000400000 */
[----:B--2---:R-:W-:Y:S01]  /*0200*/  FFMA R9, R12, R12, R9 ;  /* 0x0000000c0c097223 */ /* 0x004fe20000000009 */
[----:B------:R-:W-:Y:S01]  /*0210*/  FFMA R4, R13, R13, R4 ;  /* 0x0000000d0d047223 */ /* 0x000fe20000000004 */
[----:B------:R-:W-:Y:S01]  /*0220*/  FFMA R5, R14, R14, R5 ;  /* 0x0000000e0e057223 */ /* 0x000fe20000000005 */
[----:B------:R-:W-:-:S02]  /*0230*/  FFMA R10, R15, R15, R10 ;  /* 0x0000000f0f0a7223 */ /* 0x000fc4000000000a */
[----:B------:R-:W1:Y:S04]  /*0240*/  SHFL.BFLY PT, R14, R9, 0x10, 0x1f ;  /* 0x0e001f00090e7f89 */ /* 0x000e6800000e0000 */
[----:B------:R-:W2:Y:S04]  /*0250*/  SHFL.BFLY PT, R7, R4, 0x10, 0x1f ;  /* 0x0e001f0004077f89 */ /* 0x000ea800000e0000 */
[----:B------:R-:W3:Y:S04]  /*0260*/  SHFL.BFLY PT, R12, R5, 0x10, 0x1f ;  /* 0x0e001f00050c7f89 */ /* 0x000ee800000e0000 */
[----:B------:R-:W4:Y:S01]  /*0270*/  SHFL.BFLY PT, R11, R10, 0x10, 0x1f ;  /* 0x0e001f000a0b7f89 */ /* 0x000f2200000e0000 */
[----:B-1----:R-:W-:Y:S01]  /*0280*/  FADD R14, R9, R14 ;  /* 0x0000000e090e7221 */ /* 0x002fe20000000000 */
[----:B--2---:R-:W-:Y:S01]  /*0290*/  FADD R6, R4, R7 ;  /* 0x0000000704067221 */ /* 0x004fe20000000000 */
[----:B---3--:R-:W-:Y:S01]  /*02a0*/  FADD R12, R5, R12 ;  /* 0x0000000c050c7221 */ /* 0x008fe20000000000 */
[----:B----4-:R-:W-:-:S02]  /*02b0*/  FADD R16, R10, R11 ;  /* 0x0000000b0a107221 */ /* 0x010fc40000000000 */
[----:B------:R-:W1:Y:S04]  /*02c0*/  SHFL.BFLY PT, R7, R14, 0x8, 0x1f ;  /* 0x0d001f000e077f89 */ /* 0x000e6800000e0000 */
[----:B------:R-:W2:Y:S04]  /*02d0*/  SHFL.BFLY PT, R13, R6, 0x8, 0x1f ;  /* 0x0d001f00060d7f89 */ /* 0x000ea800000e0000 */
[----:B------:R-:W3:Y:S04]  /*02e0*/  SHFL.BFLY PT, R15, R12, 0x8, 0x1f ;  /* 0x0d001f000c0f7f89 */ /* 0x000ee800000e0000 */
[----:B------:R-:W4:Y:S01]  /*02f0*/  SHFL.BFLY PT, R17, R16, 0x8, 0x1f ;  /* 0x0d001f0010117f89 */ /* 0x000f2200000e0000 */
[----:B------:R-:W-:-:S02]  /*0300*/  SHF.R.U32.HI R9, RZ, 0x5, R0 ;  /* 0x00000005ff097819 */ /* 0x000fc40000011600 */
[----:B------:R-:W-:Y:S02]  /*0310*/  LOP3.LUT R10, R8, 0x1c, RZ, 0xc0, !PT ;  /* 0x0000001c080a7812 */ /* 0x000fe400078ec0ff */
[----:B------:R-:W-:Y:S02]  /*0320*/  SGXT.U32 R9, R9, 0x3 ;  /* 0x000000030909781a */ /* 0x000fe40000000000 */
[----:B------:R-:W-:-:S03]  /*0330*/  SHF.L.U32 R11, R10, 0x5, RZ ;  /* 0x000000050a0b7819 */ /* 0x000fc600000006ff */
[----:B------:R-:W-:Y:S02]  /*0340*/  IMAD.SHL.U32 R4, R9, 0x4, RZ ;  /* 0x0000000409047824 */ /* 0x000fe400078e00ff */
[----:B-1----:R-:W-:-:S03]  /*0350*/  FADD R7, R14, R7 ;  /* 0x000000070e077221 */ /* 0x002fc60000000000 */
[----:B------:R-:W-:Y:S01]  /*0360*/  LOP3.LUT R4, R11, R4, RZ, 0xfc, !PT ;  /* 0x000000040b047212 */ /* 0x000fe200078efcff */
[----:B--2---:R-:W-:Y:S01]  /*0370*/  FADD R13, R6, R13 ;  /* 0x0000000d060d7221 */ /* 0x004fe20000000000 */
[----:B---3--:R-:W-:Y:S01]  /*0380*/  FADD R15, R12, R15 ;  /* 0x0000000f0c0f7221 */ /* 0x008fe20000000000 */
[----:B----4-:R-:W-:Y:S02]  /*0390*/  FADD R17, R16, R17 ;  /* 0x0000001110117221 */ /* 0x010fe40000000000 */
[----:B------:R-:W-:Y:S04]  /*03a0*/  @!P0 STS [R4+UR4], R7 ;  /* 0x0000000704008988 */ /* 0x000fe80008000804 */
[----:B------:R-:W-:Y:S04]  /*03b0*/  @!P0 STS [R4+UR4+0x20], R13 ;  /* 0x0000200d04008988 */ /* 0x000fe80008000804 */
[----:B------:R-:W-:Y:S04]  /*03c0*/  @!P0 STS [R4+UR4+0x40], R15 ;  /* 0x0000400f04008988 */ /* 0x000fe80008000804 */
[----:B------:R-:W-:Y:S01]  /*03d0*/  @!P0 STS [R4+UR4+0x60], R17 ;  /* 0x0000601104008988 */ /* 0x000fe20008000804 */
[----:B------:R-:W-:Y:S06]  /*03e0*/  BAR.SYNC.DEFER_BLOCKING 0x0 ;  /* 0x0000000000007b1d */ /* 0x000fec0000010000 */
[----:B------:R-:W1:Y:S04]  /*03f0*/  @!P1 LDS R2, [R8+UR4] ;  /* 0x0000000408029984 */ /* 0x000e680008000800 */
[----:B-1----:R-:W1:Y:S02]  /*0400*/  SHFL.BFLY PT, R5, R2, 0x4, 0x1f ;  /* 0x0c801f0002057f89 */ /* 0x002e6400000e0000 */
[----:B-1----:R-:W-:-:S05]  /*0410*/  FADD R12, R2, R5 ;  /* 0x00000005020c7221 */ /* 0x002fca0000000000 */
[----:B------:R-:W1:Y:S01]  /*0420*/  SHFL.BFLY PT, R5, R12, 0x2, 0x1f ;  /* 0x0c401f000c057f89 */ /* 0x000e6200000e0000 */
[----:B------:R-:W-:Y:S01]  /*0430*/  LOP3.LUT P0, RZ, R0, 0x7, RZ, 0xc0, !PT ;  /* 0x0000000700ff7812 */ /* 0x000fe2000780c0ff */
[----:B-1----:R-:W-:-:S05]  /*0440*/  FADD R14, R12, R5 ;  /* 0x000000050c0e7221 */ /* 0x002fca0000000000 */
[----:B------:R-:W1:Y:S01]  /*0450*/  SHFL.BFLY PT, R5, R14, 0x1, 0x1f ;  /* 0x0c201f000e057f89 */ /* 0x000e6200000e0000 */
[----:B------:R-:W-:Y:S01]  /*0460*/  ISETP.LT.AND P0, PT, R0, 0x100, !P0 ;  /* 0x000001000000780c */ /* 0x000fe20004701270 */
[----:B-1----:R-:W-:-:S12]  /*0470*/  FADD R13, R14, R5 ;  /* 0x000000050e0d7221 */ /* 0x002fd80000000000 */
[----:B------:R-:W-:Y:S01]  /*0480*/  @P0 STS [R8+UR4], R13 ;  /* 0x0000000d08000988 */ /* 0x000fe20008000804 */
[----:B------:R-:W-:Y:S06]  /*0490*/  BAR.SYNC.DEFER_BLOCKING 0x0 ;  /* 0x0000000000007b1d */ /* 0x000fec0000010000 */
[----:B------:R-:W-:Y:S04]  /*04a0*/  LDS R4, [R11+UR4] ;  /* 0x000000040b047984 */ /* 0x000fe80008000800 */
[----:B------:R-:W-:Y:S04]  /*04b0*/  LDS R5, [R11+UR4+0x20] ;  /* 0x000020040b057984 */ /* 0x000fe80008000800 */
[----:B------:R-:W-:Y:S04]  /*04c0*/  LDS R6, [R11+UR4+0x40] ;  /* 0x000040040b067984 */ /* 0x000fe80008000800 */
[----:B------:R-:W1:Y:S01]  /*04d0*/  LDS R7, [R11+UR4+0x60] ;  /* 0x000060040b077984 */ /* 0x000e620008000800 */
[----:B------:R-:W-:-:S05]  /*04e0*/  IADD3 R15, R11, UR4, RZ ;  /* 0x000000040b0f7c10 */ /* 0x000fca000fffe0ff */
[----:B------:R-:W-:Y:S01]  /*04f0*/  IMAD R15, R10, -0x1c, R15 ;  /* 0xffffffe40a0f7824 */ /* 0x000fe200078e020f */
[----:B------:R-:W-:Y:S01]  /*0500*/  BAR.SYNC.DEFER_BLOCKING 0x0 ;  /* 0x0000000000007b1d */ /* 0x000fe20000010000 */
[----:B------:R-:W-:-:S04]  /*0510*/  LOP3.LUT R2, R0, 0x1f, RZ, 0xc0, !PT ;  /* 0x0000001f00027812 */ /* 0x000fc800078ec0ff */
[----:B------:R-:W-:Y:S01]  /*0520*/  LEA R2, R2, UR4, 0x2 ;  /* 0x0000000402027c11 */ /* 0x000fe2000f8e10ff */
[----:B-1----:R1:W-:Y:S02]  /*0530*/  STS.128 [R15], R4 ;  /* 0x000000040f007388 */ /* 0x0023e40000000c00 */
[----:B------:R-:W-:Y:S01]  /*0540*/  BAR.SYNC.DEFER_BLOCKING 0x0 ;  /* 0x0000000000007b1d */ /* 0x000fe20000010000 */
[----:B------:R-:W-:-:S07]  /*0550*/  ISETP.NE.AND P0, PT, R9, RZ, PT ;  /* 0x000000ff0900720c */ /* 0x000fce0003f05270 */
[----:B------:R-:W1:Y:S01]  /*0560*/  LDC.64 R8, c[0x0][0x210] ;  /* 0x00008400ff087b82 */ /* 0x000e620000000a00 */
[----:B------:R1:W3:Y:S07]  /*0570*/  LDS R10, [R2] ;  /* 0x00000000020a7984 */ /* 0x0002ee0000000800 */
[----:B------:R-:W-:Y:S06]  /*0580*/  BAR.SYNC.DEFER_BLOCKING 0x0 ;  /* 0x0000000000007b1d */ /* 0x000fec0000010000 */
[----:B-1----:R-:W-:Y:S05]  /*0590*/  @P0 EXIT ;  /* 0x000000000000094d */ /* 0x002fea0003800000 */
[----:B---3--:R-:W0:Y:S01]  /*05a0*/  MUFU.SQRT R5, R10 ;  /* 0x0000000a00057308 */ /* 0x008e220000002000 */
[----:B------:R-:W-:-:S05]  /*05b0*/  LOP3.LUT R3, R3, 0x1f, R0, 0xf8, !PT ;  /* 0x0000001f03037812 */ /* 0x000fca00078ef800 */
[----:B------:R-:W-:-:S05]  /*05c0*/  IMAD.WIDE R2, R3, 0x4, R8 ;  /* 0x0000000403027825 */ /* 0x000fca00078e0208 */
[----:B0-----:R-:W-:Y:S01]  /*05d0*/  STG.E desc[UR6][R2.64], R5 ;  /* 0x0000000502007986 */ /* 0x001fe2000c101906 */
[----:B------:R-:W-:Y:S05]  /*05e0*/  EXIT ;  /* 0x000000000000794d */ /* 0x000fea0003800000 */
.L_x_0:
[----:B------:R-:W-:-:S00]  /*05f0*/  BRA `(.L_x_0) ;  /* 0xfffffffc00fc7947 */ /* 0x000fc0000383ffff */
[----:B------:R-:W-:-:S00]  /*0600*/  NOP ;  /* 0x0000000000007918 */ /* 0x000fc00000000000 */
[----:B------:R-:W-:-:S00]  /*0610*/  NOP ;  /* 0x0000000000007918 */ /* 0x000fc00000000000 */
[----:B------:R-:W-:-:S00]  /*0620*/  NOP ;  /* 0x0000000000007918 */ /* 0x000fc00000000000 */
[----:B------:R-:W-:-:S00]  /*0630*/  NOP ;  /* 0x0000000000007918 */ /* 0x000fc00000000000 */
[----:B------:R-:W-:-:S00]  /*0640*/  NOP ;  /* 0x0000000000007918 */ /* 0x000fc00000000000 */
[----:B------:R-:W-:-:S00]  /*0650*/  NOP ;  /* 0x0000000000007918 */ /* 0x000fc00000000000 */
[----:B------:R-:W-:-:S00]  /*0660*/  NOP ;  /* 0x0000000000007918 */ /* 0x000fc00000000000 */
[----:B------:R-:W-:-:S00]  /*0670*/  NOP ;  /* 0x0000000000007918 */ /* 0x000fc00000000000 */
.L_x_1:


//--------------------- .nv.global.init           --------------------------
	.section	.nv.global.init,"aw",@progbits
.nv.global.init:
	.type		_$_str,@object
	.size		_$_str,(_$_str_$_2 - _$_str)
_$_str:
        /*0000*/ 	.byte	0x5f, 0x5f, 0x43, 0x55, 0x44, 0x41, 0x5f, 0x46, 0x54, 0x5a, 0x00
	.type		_$_str_$_2,@object
	.size		_$_str_$_2,(.L_1 - _$_str_$_2)
_$_str_$_2:
        /*000b*/ 	.byte	0x5f, 0x5f, 0x43, 0x55, 0x44, 0x41, 0x5f, 0x50, 0x52, 0x45, 0x43, 0x5f, 0x53, 0x51, 0x52, 0x54
        /*001b*/ 	.byte	0x00
.L_1:


//--------------------- .nv.shared.triton_per_fused_linalg_vector_norm_32 --------------------------
	.section	.nv.shared.triton_per_fused_linalg_vector_norm_32,"aw",@nobits
	.sectionflags	@""
	.align	16
	.zero		1024


//--------------------- .nv.constant0.triton_per_fused_linalg_vector_norm_32 --------------------------
	.section	.nv.constant0.triton_per_fused_linalg_vector_norm_32,"a",@progbits
	.sectionflags	@""
	.align	4
.nv.constant0.triton_per_fused_linalg_vector_norm_32:
	.zero		552
